//
// Generated by NVIDIA NVVM Compiler
//
// Compiler Build ID: CL-36424714
// Cuda compilation tools, release 13.0, V13.0.88
// Based on NVVM 20.0.0
//

.version 9.0
.target sm_100
.address_size 64

	// .globl	_Z11cuda_hello2v
.extern .func  (.param .b32 func_retval0) vprintf
(
	.param .b64 vprintf_param_0,
	.param .b64 vprintf_param_1
)
;
.global .align 1 .b8 $str[23] = {72, 101, 108, 108, 111, 32, 87, 111, 114, 108, 100, 32, 102, 114, 111, 109, 32, 71, 80, 85, 33, 10};

.visible .entry _Z11cuda_hello2v()
{
	.reg .b32 	%r<3>;
	.reg .b64 	%rd<3>;

	mov.u64 	%rd1, $str;
	cvta.global.u64 	%rd2, %rd1;
	{ // callseq 0, 0
	.param .b64 param0;
	st.param.b64 	[param0], %rd2;
	.param .b64 param1;
	st.param.b64 	[param1], 0;
	.param .b32 retval0;
	call.uni (retval0), 
	vprintf, 
	(
	param0, 
	param1
	);
	ld.param.b32 	%r1, [retval0];
	} // callseq 0
	ret;

}


// ===== COMPILED SASS (sm_100) =====

	.target	sm_100

	.elftype	@"ET_EXEC"


//--------------------- .note.nv.tkinfo           --------------------------
	.section	.note.nv.tkinfo,"",@"SHT_NOTE"
	.sectionflags	@"SHF_NOTE_NV_TKINFO"
	.tkinfo
        /*0018*/ 	.word	0x00000002
        /*0030*/ 	.string	""
        /*0030*/ 	.string	"ptxas"
        /*0030*/ 	.string	"Cuda compilation tools, release 13.0, V13.0.88"
        /*0030*/ 	.string	"Build cuda_13.0.r13.0/compiler.36424714_0"
        /*0030*/ 	.string	"-arch sm_100 -m 64 "



//--------------------- .note.nv.cuinfo           --------------------------
	.section	.note.nv.cuinfo,"",@"SHT_NOTE"
	.sectionflags	@"SHF_NOTE_NV_CUINFO"
        /*0018*/ 	.short	0x0002
        /*001a*/ 	.short	0x0064
        /*001c*/ 	.short	0x0082
	.zero		2


//--------------------- .nv.info                  --------------------------
	.section	.nv.info,"",@"SHT_CUDA_INFO"
	.align	4


	//----- nvinfo : EIATTR_REGCOUNT
	.align		4
        /*0000*/ 	.byte	0x04, 0x2f
        /*0002*/ 	.short	(.L_2 - .L_1)
	.align		4
.L_1:
        /*0004*/ 	.word	index@(_Z11cuda_hello2v)
        /*0008*/ 	.word	0x00000018


	//----- nvinfo : EIATTR_FRAME_SIZE
	.align		4
.L_2:
        /*000c*/ 	.byte	0x04, 0x11
        /*000e*/ 	.short	(.L_4 - .L_3)
	.align		4
.L_3:
        /*0010*/ 	.word	index@(_Z11cuda_hello2v)
        /*0014*/ 	.word	0x00000000


	//----- nvinfo : EIATTR_MIN_STACK_SIZE
	.align		4
.L_4:
        /*0018*/ 	.byte	0x04, 0x12
        /*001a*/ 	.short	(.L_6 - .L_5)
	.align		4
.L_5:
        /*001c*/ 	.word	index@(_Z11cuda_hello2v)
        /*0020*/ 	.word	0x00000000
.L_6:


//--------------------- .nv.compat                --------------------------
	.section	.nv.compat,"",@"SHT_CUDA_COMPAT_INFO"
	.align	4
        /*0000*/ 	.byte	0x02, 0x09, 0x00, 0x00, 0x02, 0x02, 0x01, 0x00, 0x02, 0x05, 0x05, 0x00, 0x03, 0x07, 0x01, 0x01
        /*0010*/ 	.byte	0x02, 0x03, 0x00, 0x00, 0x02, 0x06, 0x01, 0x00, 0x04, 0x0b, 0x08, 0x00, 0x09, 0x00, 0x00, 0x00
        /*0020*/ 	.byte	0x00, 0x00, 0x00, 0x00


//--------------------- .nv.info._Z11cuda_hello2v --------------------------
	.section	.nv.info._Z11cuda_hello2v,"",@"SHT_CUDA_INFO"
	.sectionflags	@""
	.align	4


	//----- nvinfo : EIATTR_CUDA_API_VERSION
	.align		4
        /*0000*/ 	.byte	0x04, 0x37
        /*0002*/ 	.short	(.L_8 - .L_7)
.L_7:
        /*0004*/ 	.word	0x00000082


	//----- nvinfo : EIATTR_SPARSE_MMA_MASK
	.align		4
.L_8:
        /*0008*/ 	.byte	0x03, 0x50
        /*000a*/ 	.short	0x0000


	//----- nvinfo : EIATTR_MAXREG_COUNT
	.align		4
        /*000c*/ 	.byte	0x03, 0x1b
        /*000e*/ 	.short	0x00ff


	//----- nvinfo : EIATTR_EXTERNS
	.align		4
        /*0010*/ 	.byte	0x04, 0x0f
        /*0012*/ 	.short	(.L_10 - .L_9)


	//   ....[0]....
	.align		4
.L_9:
        /*0014*/ 	.word	index@(vprintf)


	//----- nvinfo : EIATTR_MERCURY_ISA_VERSION
	.align		4
.L_10:
        /*0018*/ 	.byte	0x03, 0x5f
        /*001a*/ 	.short	0x0101


	//----- nvinfo : EIATTR_VRC_CTA_INIT_COUNT
	.align		4
        /*001c*/ 	.byte	0x02, 0x4a
	.zero		1
	.zero		1


	//----- nvinfo : EIATTR_SYSCALL_OFFSETS
	.align		4
        /*0020*/ 	.byte	0x04, 0x46
        /*0022*/ 	.short	(.L_12 - .L_11)


	//   ....[0]....
.L_11:
        /*0024*/ 	.word	0x00000080


	//----- nvinfo : EIATTR_EXIT_INSTR_OFFSETS
	.align		4
.L_12:
        /*0028*/ 	.byte	0x04, 0x1c
        /*002a*/ 	.short	(.L_14 - .L_13)


	//   ....[0]....
.L_13:
        /*002c*/ 	.word	0x00000090


	//----- nvinfo : EIATTR_SW_WAR
	.align		4
.L_14:
        /*0030*/ 	.byte	0x04, 0x36
        /*0032*/ 	.short	(.L_16 - .L_15)
.L_15:
        /*0034*/ 	.word	0x00000008
.L_16:


//--------------------- .nv.callgraph             --------------------------
	.section	.nv.callgraph,"",@"SHT_CUDA_CALLGRAPH"
	.align	4
	.sectionentsize	8
	.align		4
        /*0000*/ 	.word	0x00000000
	.align		4
        /*0004*/ 	.word	0xffffffff
	.align		4
        /*0008*/ 	.word	index@(_Z11cuda_hello2v)
	.align		4
        /*000c*/ 	.word	index@(vprintf)
	.align		4
        /*0010*/ 	.word	0x00000000
	.align		4
        /*0014*/ 	.word	0xfffffffe
	.align		4
        /*0018*/ 	.word	0x00000000
	.align		4
        /*001c*/ 	.word	0xfffffffd
	.align		4
        /*0020*/ 	.word	0x00000000
	.align		4
        /*0024*/ 	.word	0xfffffffc


//--------------------- .nv.constant4             --------------------------
	.section	.nv.constant4,"a",@progbits
	.align	8
	.align		8
.nv.constant4:
        /*0000*/ 	.dword	vprintf
	.align		8
        /*0008*/ 	.dword	$str


//--------------------- .text._Z11cuda_hello2v    --------------------------
	.section	.text._Z11cuda_hello2v,"ax",@progbits
	.align	128
        .global         _Z11cuda_hello2v
        .type           _Z11cuda_hello2v,@function
        .size           _Z11cuda_hello2v,(.L_x_2 - _Z11cuda_hello2v)
        .other          _Z11cuda_hello2v,@"STO_CUDA_ENTRY STV_DEFAULT"
_Z11cuda_hello2v:
.text._Z11cuda_hello2v:
[----:B------:R-:W0:Y:S01]  /*0000*/  LDC R1, c[0x0][0x37c] ;  /* 0x0000df00ff017b82 */ /* 0x000e220000000800 */
[----:B------:R-:W-:Y:S01]  /*0010*/  MOV R0, 0x0 ;  /* 0x0000000000007802 */ /* 0x000fe20000000f00 */
[----:B------:R-:W1:Y:S01]  /*0020*/  LDCU.64 UR4, c[0x4][0x8] ;  /* 0x01000100ff0477ac */ /* 0x000e620008000a00 */
[----:B------:R-:W-:-:S05]  /*0030*/  CS2R R6, SRZ ;  /* 0x0000000000067805 */ /* 0x000fca000001ff00 */
[----:B------:R2:W3:Y:S01]  /*0040*/  LDC.64 R2, c[0x4][R0] ;  /* 0x0100000000027b82 */ /* 0x0004e20000000a00 */
[----:B-1----:R-:W-:Y:S02]  /*0050*/  IMAD.U32 R4, RZ, RZ, UR4 ;  /* 0x00000004ff047e24 */ /* 0x002fe4000f8e00ff */
[----:B--2---:R-:W-:-:S07]  /*0060*/  IMAD.U32 R5, RZ, RZ, UR5 ;  /* 0x00000005ff057e24 */ /* 0x004fce000f8e00ff */
[----:B------:R-:W-:-:S07]  /*0070*/  LEPC R20, `(.L_x_0) ;  /* 0x000000001014794e */ /* 0x000fce0000000000 */
[----:B0--3--:R-:W-:Y:S05]  /*0080*/  CALL.ABS.NOINC R2 ;  /* 0x0000000002007343 */ /* 0x009fea0003c00000 */
.L_x_0:
[----:B------:R-:W-:Y:S05]  /*0090*/  EXIT ;  /* 0x000000000000794d */ /* 0x000fea0003800000 */
.L_x_1:
[----:B------:R-:W-:-:S00]  /*00a0*/  BRA `(.L_x_1) ;  /* 0xfffffffc00fc7947 */ /* 0x000fc0000383ffff */
[----:B------:R-:W-:-:S00]  /*00b0*/  NOP ;  /* 0x0000000000007918 */ /* 0x000fc00000000000 */
        /* <DEDUP_REMOVED lines=12> */
.L_x_2:


//--------------------- .nv.global.init           --------------------------
	.section	.nv.global.init,"aw",@progbits
.nv.global.init:
	.type		$str,@object
	.size		$str,(.L_0 - $str)
$str:
        /*0000*/ 	.byte	0x48, 0x65, 0x6c, 0x6c, 0x6f, 0x20, 0x57, 0x6f, 0x72, 0x6c, 0x64, 0x20, 0x66, 0x72, 0x6f, 0x6d
        /*0010*/ 	.byte	0x20, 0x47, 0x50, 0x55, 0x21, 0x0a, 0x00
.L_0:


//--------------------- .nv.shared.reserved.0     --------------------------
	.section	.nv.shared.reserved.0,"aw",@nobits
	.weak		__nv_reservedSMEM_offset_0_alias
	.size		__nv_reservedSMEM_offset_0_alias, 0, 64
	.other		__nv_reservedSMEM_offset_0_alias,@"STO_CUDA_RESERVED_SHARED STV_DEFAULT"
__nv_reservedSMEM_offset_0_alias:
	.zero		0
	.zero		64


//--------------------- .nv.constant0._Z11cuda_hello2v --------------------------
	.section	.nv.constant0._Z11cuda_hello2v,"a",@progbits
	.sectionflags	@""
	.align	4
.nv.constant0._Z11cuda_hello2v:
	.zero		896


//--------------------- SYMBOLS --------------------------

	.type		.nv.reservedSmem.offset0,@object
	.size		.nv.reservedSmem.offset0,0x4
	.type		vprintf,@function
